//
// Generated by NVIDIA NVVM Compiler
//
// Compiler Build ID: CL-36424714
// Cuda compilation tools, release 13.0, V13.0.88
// Based on NVVM 20.0.0
//

.version 9.0
.target sm_100
.address_size 64

	// .globl	_Z12basicMathOpsffPf

.visible .entry _Z12basicMathOpsffPf(
	.param .f32 _Z12basicMathOpsffPf_param_0,
	.param .f32 _Z12basicMathOpsffPf_param_1,
	.param .u64 .ptr .align 1 _Z12basicMathOpsffPf_param_2
)
{
	.reg .pred 	%p<2>;
	.reg .b32 	%r<2>;
	.reg .b32 	%f<7>;
	.reg .b64 	%rd<3>;

	ld.param.f32 	%f1, [_Z12basicMathOpsffPf_param_0];
	ld.param.f32 	%f2, [_Z12basicMathOpsffPf_param_1];
	ld.param.u64 	%rd2, [_Z12basicMathOpsffPf_param_2];
	cvta.to.global.u64 	%rd1, %rd2;
	add.f32 	%f3, %f1, %f2;
	st.global.f32 	[%rd1], %f3;
	sub.f32 	%f4, %f1, %f2;
	st.global.f32 	[%rd1+4], %f4;
	mul.f32 	%f5, %f1, %f2;
	st.global.f32 	[%rd1+8], %f5;
	setp.eq.f32 	%p1, %f2, 0f00000000;
	@%p1 bra 	$L__BB0_2;
	div.rn.f32 	%f6, %f1, %f2;
	st.global.f32 	[%rd1+12], %f6;
	bra.uni 	$L__BB0_3;
$L__BB0_2:
	mov.b32 	%r1, 0;
	st.global.u32 	[%rd1+12], %r1;
$L__BB0_3:
	ret;

}


// ===== COMPILED SASS (sm_100) =====

	.target	sm_100

	.elftype	@"ET_EXEC"


//--------------------- .note.nv.tkinfo           --------------------------
	.section	.note.nv.tkinfo,"",@"SHT_NOTE"
	.sectionflags	@"SHF_NOTE_NV_TKINFO"
	.tkinfo
        /*0018*/ 	.word	0x00000002
        /*0030*/ 	.string	""
        /*0030*/ 	.string	"ptxas"
        /*0030*/ 	.string	"Cuda compilation tools, release 13.0, V13.0.88"
        /*0030*/ 	.string	"Build cuda_13.0.r13.0/compiler.36424714_0"
        /*0030*/ 	.string	"-arch sm_100 -m 64 "



//--------------------- .note.nv.cuinfo           --------------------------
	.section	.note.nv.cuinfo,"",@"SHT_NOTE"
	.sectionflags	@"SHF_NOTE_NV_CUINFO"
        /*0018*/ 	.short	0x0002
        /*001a*/ 	.short	0x0064
        /*001c*/ 	.short	0x0082
	.zero		2


//--------------------- .nv.info                  --------------------------
	.section	.nv.info,"",@"SHT_CUDA_INFO"
	.align	4


	//----- nvinfo : EIATTR_REGCOUNT
	.align		4
        /*0000*/ 	.byte	0x04, 0x2f
        /*0002*/ 	.short	(.L_1 - .L_0)
	.align		4
.L_0:
        /*0004*/ 	.word	index@(_Z12basicMathOpsffPf)
        /*0008*/ 	.word	0x0000000e


	//----- nvinfo : EIATTR_FRAME_SIZE
	.align		4
.L_1:
        /*000c*/ 	.byte	0x04, 0x11
        /*000e*/ 	.short	(.L_3 - .L_2)
	.align		4
.L_2:
        /*0010*/ 	.word	index@($__internal_0_$__cuda_sm3x_div_rn_noftz_f32_slowpath)
        /*0014*/ 	.word	0x00000000


	//----- nvinfo : EIATTR_FRAME_SIZE
	.align		4
.L_3:
        /*0018*/ 	.byte	0x04, 0x11
        /*001a*/ 	.short	(.L_5 - .L_4)
	.align		4
.L_4:
        /*001c*/ 	.word	index@(_Z12basicMathOpsffPf)
        /*0020*/ 	.word	0x00000000


	//----- nvinfo : EIATTR_MIN_STACK_SIZE
	.align		4
.L_5:
        /*0024*/ 	.byte	0x04, 0x12
        /*0026*/ 	.short	(.L_7 - .L_6)
	.align		4
.L_6:
        /*0028*/ 	.word	index@(_Z12basicMathOpsffPf)
        /*002c*/ 	.word	0x00000000
.L_7:


//--------------------- .nv.compat                --------------------------
	.section	.nv.compat,"",@"SHT_CUDA_COMPAT_INFO"
	.align	4
        /*0000*/ 	.byte	0x02, 0x09, 0x00, 0x00, 0x02, 0x02, 0x01, 0x00, 0x02, 0x05, 0x05, 0x00, 0x03, 0x07, 0x01, 0x01
        /*0010*/ 	.byte	0x02, 0x03, 0x00, 0x00, 0x02, 0x06, 0x01, 0x00, 0x04, 0x0b, 0x08, 0x00, 0x01, 0x00, 0x00, 0x00
        /*0020*/ 	.byte	0x00, 0x00, 0x00, 0x00


//--------------------- .nv.info._Z12basicMathOpsffPf --------------------------
	.section	.nv.info._Z12basicMathOpsffPf,"",@"SHT_CUDA_INFO"
	.sectionflags	@""
	.align	4


	//----- nvinfo : EIATTR_CUDA_API_VERSION
	.align		4
        /*0000*/ 	.byte	0x04, 0x37
        /*0002*/ 	.short	(.L_9 - .L_8)
.L_8:
        /*0004*/ 	.word	0x00000082


	//----- nvinfo : EIATTR_KPARAM_INFO
	.align		4
.L_9:
        /*0008*/ 	.byte	0x04, 0x17
        /*000a*/ 	.short	(.L_11 - .L_10)
.L_10:
        /*000c*/ 	.word	0x00000000
        /*0010*/ 	.short	0x0002
        /*0012*/ 	.short	0x0008
        /*0014*/ 	.byte	0x00, 0xf5, 0x21, 0x00


	//----- nvinfo : EIATTR_KPARAM_INFO
	.align		4
.L_11:
        /*0018*/ 	.byte	0x04, 0x17
        /*001a*/ 	.short	(.L_13 - .L_12)
.L_12:
        /*001c*/ 	.word	0x00000000
        /*0020*/ 	.short	0x0001
        /*0022*/ 	.short	0x0004
        /*0024*/ 	.byte	0x00, 0xf0, 0x11, 0x00


	//----- nvinfo : EIATTR_KPARAM_INFO
	.align		4
.L_13:
        /*0028*/ 	.byte	0x04, 0x17
        /*002a*/ 	.short	(.L_15 - .L_14)
.L_14:
        /*002c*/ 	.word	0x00000000
        /*0030*/ 	.short	0x0000
        /*0032*/ 	.short	0x0000
        /*0034*/ 	.byte	0x00, 0xf0, 0x11, 0x00


	//----- nvinfo : EIATTR_SPARSE_MMA_MASK
	.align		4
.L_15:
        /*0038*/ 	.byte	0x03, 0x50
        /*003a*/ 	.short	0x0000


	//----- nvinfo : EIATTR_MAXREG_COUNT
	.align		4
        /*003c*/ 	.byte	0x03, 0x1b
        /*003e*/ 	.short	0x00ff


	//----- nvinfo : EIATTR_MERCURY_ISA_VERSION
	.align		4
        /*0040*/ 	.byte	0x03, 0x5f
        /*0042*/ 	.short	0x0101


	//----- nvinfo : EIATTR_VRC_CTA_INIT_COUNT
	.align		4
        /*0044*/ 	.byte	0x02, 0x4a
	.zero		1
	.zero		1


	//----- nvinfo : EIATTR_EXIT_INSTR_OFFSETS
	.align		4
        /*0048*/ 	.byte	0x04, 0x1c
        /*004a*/ 	.short	(.L_17 - .L_16)


	//   ....[0]....
.L_16:
        /*004c*/ 	.word	0x00000190


	//   ....[1]....
        /*0050*/ 	.word	0x000001b0


	//----- nvinfo : EIATTR_CRS_STACK_SIZE
	.align		4
.L_17:
        /*0054*/ 	.byte	0x04, 0x1e
        /*0056*/ 	.short	(.L_19 - .L_18)
.L_18:
        /*0058*/ 	.word	0x00000000


	//----- nvinfo : EIATTR_CBANK_PARAM_SIZE
	.align		4
.L_19:
        /*005c*/ 	.byte	0x03, 0x19
        /*005e*/ 	.short	0x0010


	//----- nvinfo : EIATTR_PARAM_CBANK
	.align		4
        /*0060*/ 	.byte	0x04, 0x0a
        /*0062*/ 	.short	(.L_21 - .L_20)
	.align		4
.L_20:
        /*0064*/ 	.word	index@(.nv.constant0._Z12basicMathOpsffPf)
        /*0068*/ 	.short	0x0380
        /*006a*/ 	.short	0x0010


	//----- nvinfo : EIATTR_SW_WAR
	.align		4
.L_21:
        /*006c*/ 	.byte	0x04, 0x36
        /*006e*/ 	.short	(.L_23 - .L_22)
.L_22:
        /*0070*/ 	.word	0x00000008
.L_23:


//--------------------- .nv.callgraph             --------------------------
	.section	.nv.callgraph,"",@"SHT_CUDA_CALLGRAPH"
	.align	4
	.sectionentsize	8
	.align		4
        /*0000*/ 	.word	0x00000000
	.align		4
        /*0004*/ 	.word	0xffffffff
	.align		4
        /*0008*/ 	.word	0x00000000
	.align		4
        /*000c*/ 	.word	0xfffffffe
	.align		4
        /*0010*/ 	.word	0x00000000
	.align		4
        /*0014*/ 	.word	0xfffffffd
	.align		4
        /*0018*/ 	.word	0x00000000
	.align		4
        /*001c*/ 	.word	0xfffffffc


//--------------------- .text._Z12basicMathOpsffPf --------------------------
	.section	.text._Z12basicMathOpsffPf,"ax",@progbits
	.align	128
        .global         _Z12basicMathOpsffPf
        .type           _Z12basicMathOpsffPf,@function
        .size           _Z12basicMathOpsffPf,(.L_x_11 - _Z12basicMathOpsffPf)
        .other          _Z12basicMathOpsffPf,@"STO_CUDA_ENTRY STV_DEFAULT"
_Z12basicMathOpsffPf:
.text._Z12basicMathOpsffPf:
[----:B------:R-:W-:Y:S08]  /*0000*/  LDC R1, c[0x0][0x37c] ;  /* 0x0000df00ff017b82 */ /* 0x000ff00000000800 */
[----:B------:R-:W0:Y:S01]  /*0010*/  LDC.64 R10, c[0x0][0x380] ;  /* 0x0000e000ff0a7b82 */ /* 0x000e220000000a00 */
[----:B------:R-:W1:Y:S07]  /*0020*/  LDCU.64 UR4, c[0x0][0x358] ;  /* 0x00006b00ff0477ac */ /* 0x000e6e0008000a00 */
[----:B------:R-:W1:Y:S01]  /*0030*/  LDC.64 R2, c[0x0][0x388] ;  /* 0x0000e200ff027b82 */ /* 0x000e620000000a00 */
[C-C-:B0-----:R-:W-:Y:S01]  /*0040*/  FADD R5, R10.reuse, R11.reuse ;  /* 0x0000000b0a057221 */ /* 0x141fe20000000000 */
[C---:B------:R-:W-:Y:S01]  /*0050*/  FADD R7, R10.reuse, -R11 ;  /* 0x8000000b0a077221 */ /* 0x040fe20000000000 */
[----:B------:R-:W-:Y:S01]  /*0060*/  FMUL R9, R10, R11 ;  /* 0x0000000b0a097220 */ /* 0x000fe20000400000 */
[----:B------:R-:W-:-:S02]  /*0070*/  FSETP.NEU.AND P0, PT, R11, RZ, PT ;  /* 0x000000ff0b00720b */ /* 0x000fc40003f0d000 */
[----:B-1----:R0:W-:Y:S04]  /*0080*/  STG.E desc[UR4][R2.64], R5 ;  /* 0x0000000502007986 */ /* 0x0021e8000c101904 */
[----:B------:R0:W-:Y:S04]  /*0090*/  STG.E desc[UR4][R2.64+0x4], R7 ;  /* 0x0000040702007986 */ /* 0x0001e8000c101904 */
[----:B------:R0:W-:Y:S03]  /*00a0*/  STG.E desc[UR4][R2.64+0x8], R9 ;  /* 0x0000080902007986 */ /* 0x0001e6000c101904 */
[----:B------:R-:W-:Y:S05]  /*00b0*/  @!P0 BRA `(.L_x_0) ;  /* 0x0000000000388947 */ /* 0x000fea0003800000 */
[----:B------:R-:W0:Y:S08]  /*00c0*/  MUFU.RCP R0, R11 ;  /* 0x0000000b00007308 */ /* 0x000e300000001000 */
[----:B------:R-:W1:Y:S01]  /*00d0*/  FCHK P0, R10, R11 ;  /* 0x0000000b0a007302 */ /* 0x000e620000000000 */
[----:B0-----:R-:W-:-:S04]  /*00e0*/  FFMA R3, R0, -R11, 1 ;  /* 0x3f80000000037423 */ /* 0x001fc8000000080b */
[----:B------:R-:W-:-:S04]  /*00f0*/  FFMA R3, R0, R3, R0 ;  /* 0x0000000300037223 */ /* 0x000fc80000000000 */
[----:B------:R-:W-:-:S04]  /*0100*/  FFMA R5, R3, R10, RZ ;  /* 0x0000000a03057223 */ /* 0x000fc800000000ff */
[----:B------:R-:W-:-:S04]  /*0110*/  FFMA R0, R5, -R11, R10 ;  /* 0x8000000b05007223 */ /* 0x000fc8000000000a */
[----:B------:R-:W-:Y:S01]  /*0120*/  FFMA R5, R3, R0, R5 ;  /* 0x0000000003057223 */ /* 0x000fe20000000005 */
[----:B-1----:R-:W-:Y:S06]  /*0130*/  @!P0 BRA `(.L_x_1) ;  /* 0x00000000000c8947 */ /* 0x002fec0003800000 */
[----:B------:R-:W-:-:S07]  /*0140*/  MOV R4, 0x160 ;  /* 0x0000016000047802 */ /* 0x000fce0000000f00 */
[----:B------:R-:W-:Y:S05]  /*0150*/  CALL.REL.NOINC `($__internal_0_$__cuda_sm3x_div_rn_noftz_f32_slowpath) ;  /* 0x0000000000187944 */ /* 0x000fea0003c00000 */
[----:B------:R-:W-:-:S07]  /*0160*/  IMAD.MOV.U32 R5, RZ, RZ, R3 ;  /* 0x000000ffff057224 */ /* 0x000fce00078e0003 */
.L_x_1:
[----:B------:R-:W0:Y:S02]  /*0170*/  LDC.64 R2, c[0x0][0x388] ;  /* 0x0000e200ff027b82 */ /* 0x000e240000000a00 */
[----:B0-----:R-:W-:Y:S01]  /*0180*/  STG.E desc[UR4][R2.64+0xc], R5 ;  /* 0x00000c0502007986 */ /* 0x001fe2000c101904 */
[----:B------:R-:W-:Y:S05]  /*0190*/  EXIT ;  /* 0x000000000000794d */ /* 0x000fea0003800000 */
.L_x_0:
[----:B------:R-:W-:Y:S01]  /*01a0*/  STG.E desc[UR4][R2.64+0xc], RZ ;  /* 0x00000cff02007986 */ /* 0x000fe2000c101904 */
[----:B------:R-:W-:Y:S05]  /*01b0*/  EXIT ;  /* 0x000000000000794d */ /* 0x000fea0003800000 */
        .weak           $__internal_0_$__cuda_sm3x_div_rn_noftz_f32_slowpath
        .type           $__internal_0_$__cuda_sm3x_div_rn_noftz_f32_slowpath,@function
        .size           $__internal_0_$__cuda_sm3x_div_rn_noftz_f32_slowpath,(.L_x_11 - $__internal_0_$__cuda_sm3x_div_rn_noftz_f32_slowpath)
$__internal_0_$__cuda_sm3x_div_rn_noftz_f32_slowpath:
[----:B------:R-:W0:Y:S08]  /*01c0*/  LDC.64 R2, c[0x0][0x380] ;  /* 0x0000e000ff027b82 */ /* 0x000e300000000a00 */
[----:B------:R-:W1:Y:S08]  /*01d0*/  LDC R6, c[0x0][0x380] ;  /* 0x0000e000ff067b82 */ /* 0x000e700000000800 */
[----:B------:R-:W2:Y:S01]  /*01e0*/  LDC R7, c[0x0][0x384] ;  /* 0x0000e100ff077b82 */ /* 0x000ea20000000800 */
[----:B0-----:R-:W-:-:S02]  /*01f0*/  SHF.R.U32.HI R5, RZ, 0x17, R3 ;  /* 0x00000017ff057819 */ /* 0x001fc40000011603 */
[----:B------:R-:W-:Y:S02]  /*0200*/  SHF.R.U32.HI R0, RZ, 0x17, R2 ;  /* 0x00000017ff007819 */ /* 0x000fe40000011602 */
[----:B------:R-:W-:Y:S02]  /*0210*/  LOP3.LUT R5, R5, 0xff, RZ, 0xc0, !PT ;  /* 0x000000ff05057812 */ /* 0x000fe400078ec0ff */
[----:B------:R-:W-:-:S03]  /*0220*/  LOP3.LUT R0, R0, 0xff, RZ, 0xc0, !PT ;  /* 0x000000ff00007812 */ /* 0x000fc600078ec0ff */
[----:B------:R-:W-:Y:S02]  /*0230*/  VIADD R10, R5, 0xffffffff ;  /* 0xffffffff050a7836 */ /* 0x000fe40000000000 */
[----:B------:R-:W-:-:S03]  /*0240*/  VIADD R9, R0, 0xffffffff ;  /* 0xffffffff00097836 */ /* 0x000fc60000000000 */
[----:B------:R-:W-:-:S04]  /*0250*/  ISETP.GT.U32.AND P0, PT, R10, 0xfd, PT ;  /* 0x000000fd0a00780c */ /* 0x000fc80003f04070 */
[----:B------:R-:W-:-:S13]  /*0260*/  ISETP.GT.U32.OR P0, PT, R9, 0xfd, P0 ;  /* 0x000000fd0900780c */ /* 0x000fda0000704470 */
[----:B------:R-:W-:Y:S01]  /*0270*/  @!P0 IMAD.MOV.U32 R8, RZ, RZ, RZ ;  /* 0x000000ffff088224 */ /* 0x000fe200078e00ff */
[----:B-12---:R-:W-:Y:S06]  /*0280*/  @!P0 BRA `(.L_x_2) ;  /* 0x00000000005c8947 */ /* 0x006fec0003800000 */
[----:B------:R-:W-:Y:S02]  /*0290*/  FSETP.GTU.FTZ.AND P0, PT, |R2|, +INF , PT ;  /* 0x7f8000000200780b */ /* 0x000fe40003f1c200 */
[----:B------:R-:W-:-:S04]  /*02a0*/  FSETP.GTU.FTZ.AND P1, PT, |R3|, +INF , PT ;  /* 0x7f8000000300780b */ /* 0x000fc80003f3c200 */
[----:B------:R-:W-:-:S13]  /*02b0*/  PLOP3.LUT P0, PT, P0, P1, PT, 0xf8, 0x8f ;  /* 0x00000000008f781c */ /* 0x000fda0000703f70 */
[----:B------:R-:W-:Y:S05]  /*02c0*/  @P0 BRA `(.L_x_3) ;  /* 0x0000000400440947 */ /* 0x000fea0003800000 */
[----:B------:R-:W-:-:S13]  /*02d0*/  LOP3.LUT P0, RZ, R7, 0x7fffffff, R6, 0xc8, !PT ;  /* 0x7fffffff07ff7812 */ /* 0x000fda000780c806 */
[----:B------:R-:W-:Y:S05]  /*02e0*/  @!P0 BRA `(.L_x_4) ;  /* 0x0000000400348947 */ /* 0x000fea0003800000 */
[C---:B------:R-:W-:Y:S02]  /*02f0*/  FSETP.NEU.FTZ.AND P2, PT, |R2|.reuse, +INF , PT ;  /* 0x7f8000000200780b */ /* 0x040fe40003f5d200 */
[----:B------:R-:W-:Y:S02]  /*0300*/  FSETP.NEU.FTZ.AND P1, PT, |R3|, +INF , PT ;  /* 0x7f8000000300780b */ /* 0x000fe40003f3d200 */
[----:B------:R-:W-:-:S11]  /*0310*/  FSETP.NEU.FTZ.AND P0, PT, |R2|, +INF , PT ;  /* 0x7f8000000200780b */ /* 0x000fd60003f1d200 */
[----:B------:R-:W-:Y:S05]  /*0320*/  @!P1 BRA !P2, `(.L_x_4) ;  /* 0x0000000400249947 */ /* 0x000fea0005000000 */
[----:B------:R-:W-:-:S04]  /*0330*/  LOP3.LUT P2, RZ, R6, 0x7fffffff, RZ, 0xc0, !PT ;  /* 0x7fffffff06ff7812 */ /* 0x000fc8000784c0ff */
[----:B------:R-:W-:-:S13]  /*0340*/  PLOP3.LUT P1, PT, P1, P2, PT, 0x2f, 0xf2 ;  /* 0x0000000000f2781c */ /* 0x000fda0000f24577 */
[----:B------:R-:W-:Y:S05]  /*0350*/  @P1 BRA `(.L_x_5) ;  /* 0x0000000400101947 */ /* 0x000fea0003800000 */
[----:B------:R-:W-:-:S04]  /*0360*/  LOP3.LUT P1, RZ, R7, 0x7fffffff, RZ, 0xc0, !PT ;  /* 0x7fffffff07ff7812 */ /* 0x000fc8000782c0ff */
[----:B------:R-:W-:-:S13]  /*0370*/  PLOP3.LUT P0, PT, P0, P1, PT, 0x2f, 0xf2 ;  /* 0x0000000000f2781c */ /* 0x000fda0000702577 */
[----:B------:R-:W-:Y:S05]  /*0380*/  @P0 BRA `(.L_x_6) ;  /* 0x0000000000f80947 */ /* 0x000fea0003800000 */
[----:B------:R-:W-:Y:S02]  /*0390*/  ISETP.GE.AND P0, PT, R9, RZ, PT ;  /* 0x000000ff0900720c */ /* 0x000fe40003f06270 */
[----:B------:R-:W-:-:S11]  /*03a0*/  ISETP.GE.AND P1, PT, R10, RZ, PT ;  /* 0x000000ff0a00720c */ /* 0x000fd60003f26270 */
[----:B------:R-:W-:Y:S02]  /*03b0*/  @P0 IMAD.MOV.U32 R8, RZ, RZ, RZ ;  /* 0x000000ffff080224 */ /* 0x000fe400078e00ff */
[----:B------:R-:W-:Y:S01]  /*03c0*/  @!P0 FFMA R6, R2, 1.84467440737095516160e+19, RZ ;  /* 0x5f80000002068823 */ /* 0x000fe200000000ff */
[----:B------:R-:W-:Y:S02]  /*03d0*/  @!P0 IMAD.MOV.U32 R8, RZ, RZ, -0x40 ;  /* 0xffffffc0ff088424 */ /* 0x000fe400078e00ff */
[----:B------:R-:W-:Y:S02]  /*03e0*/  @!P1 FFMA R7, R3, 1.84467440737095516160e+19, RZ ;  /* 0x5f80000003079823 */ /* 0x000fe400000000ff */
[----:B------:R-:W-:-:S07]  /*03f0*/  @!P1 VIADD R8, R8, 0x40 ;  /* 0x0000004008089836 */ /* 0x000fce0000000000 */
.L_x_2:
[----:B------:R-:W-:-:S05]  /*0400*/  LEA R2, R5, 0xc0800000, 0x17 ;  /* 0xc080000005027811 */ /* 0x000fca00078eb8ff */
[----:B------:R-:W-:Y:S02]  /*0410*/  IMAD.IADD R7, R7, 0x1, -R2 ;  /* 0x0000000107077824 */ /* 0x000fe400078e0a02 */
[----:B------:R-:W-:Y:S02]  /*0420*/  VIADD R2, R0, 0xffffff81 ;  /* 0xffffff8100027836 */ /* 0x000fe40000000000 */
[----:B------:R-:W0:Y:S01]  /*0430*/  MUFU.RCP R3, R7 ;  /* 0x0000000700037308 */ /* 0x000e220000001000 */
[----:B------:R-:W-:Y:S01]  /*0440*/  FADD.FTZ R9, -R7, -RZ ;  /* 0x800000ff07097221 */ /* 0x000fe20000010100 */
[C---:B------:R-:W-:Y:S01]  /*0450*/  IMAD R0, R2.reuse, -0x800000, R6 ;  /* 0xff80000002007824 */ /* 0x040fe200078e0206 */
[----:B------:R-:W-:-:S05]  /*0460*/  IADD3 R5, PT, PT, R2, 0x7f, -R5 ;  /* 0x0000007f02057810 */ /* 0x000fca0007ffe805 */
[----:B------:R-:W-:Y:S02]  /*0470*/  IMAD.IADD R5, R5, 0x1, R8 ;  /* 0x0000000105057824 */ /* 0x000fe400078e0208 */
[----:B0-----:R-:W-:-:S04]  /*0480*/  FFMA R10, R3, R9, 1 ;  /* 0x3f800000030a7423 */ /* 0x001fc80000000009 */
[----:B------:R-:W-:-:S04]  /*0490*/  FFMA R10, R3, R10, R3 ;  /* 0x0000000a030a7223 */ /* 0x000fc80000000003 */
[----:B------:R-:W-:-:S04]  /*04a0*/  FFMA R3, R0, R10, RZ ;  /* 0x0000000a00037223 */ /* 0x000fc800000000ff */
[----:B------:R-:W-:-:S04]  /*04b0*/  FFMA R6, R9, R3, R0 ;  /* 0x0000000309067223 */ /* 0x000fc80000000000 */
[----:B------:R-:W-:-:S04]  /*04c0*/  FFMA R11, R10, R6, R3 ;  /* 0x000000060a0b7223 */ /* 0x000fc80000000003 */
[----:B------:R-:W-:-:S04]  /*04d0*/  FFMA R6, R9, R11, R0 ;  /* 0x0000000b09067223 */ /* 0x000fc80000000000 */
[----:B------:R-:W-:-:S05]  /*04e0*/  FFMA R3, R10, R6, R11 ;  /* 0x000000060a037223 */ /* 0x000fca000000000b */
[----:B------:R-:W-:-:S04]  /*04f0*/  SHF.R.U32.HI R0, RZ, 0x17, R3 ;  /* 0x00000017ff007819 */ /* 0x000fc80000011603 */
[----:B------:R-:W-:-:S05]  /*0500*/  LOP3.LUT R0, R0, 0xff, RZ, 0xc0, !PT ;  /* 0x000000ff00007812 */ /* 0x000fca00078ec0ff */
[----:B------:R-:W-:-:S04]  /*0510*/  IMAD.IADD R8, R0, 0x1, R5 ;  /* 0x0000000100087824 */ /* 0x000fc800078e0205 */
[----:B------:R-:W-:-:S05]  /*0520*/  VIADD R0, R8, 0xffffffff ;  /* 0xffffffff08007836 */ /* 0x000fca0000000000 */
[----:B------:R-:W-:-:S13]  /*0530*/  ISETP.GE.U32.AND P0, PT, R0, 0xfe, PT ;  /* 0x000000fe0000780c */ /* 0x000fda0003f06070 */
[----:B------:R-:W-:Y:S05]  /*0540*/  @!P0 BRA `(.L_x_7) ;  /* 0x0000000000808947 */ /* 0x000fea0003800000 */
[----:B------:R-:W-:-:S13]  /*0550*/  ISETP.GT.AND P0, PT, R8, 0xfe, PT ;  /* 0x000000fe0800780c */ /* 0x000fda0003f04270 */
[----:B------:R-:W-:Y:S05]  /*0560*/  @P0 BRA `(.L_x_8) ;  /* 0x00000000006c0947 */ /* 0x000fea0003800000 */
[----:B------:R-:W-:-:S13]  /*0570*/  ISETP.GE.AND P0, PT, R8, 0x1, PT ;  /* 0x000000010800780c */ /* 0x000fda0003f06270 */
[----:B------:R-:W-:Y:S05]  /*0580*/  @P0 BRA `(.L_x_9) ;  /* 0x0000000000980947 */ /* 0x000fea0003800000 */
[----:B------:R-:W-:Y:S02]  /*0590*/  ISETP.GE.AND P0, PT, R8, -0x18, PT ;  /* 0xffffffe80800780c */ /* 0x000fe40003f06270 */
[----:B------:R-:W-:-:S11]  /*05a0*/  LOP3.LUT R3, R3, 0x80000000, RZ, 0xc0, !PT ;  /* 0x8000000003037812 */ /* 0x000fd600078ec0ff */
[----:B------:R-:W-:Y:S05]  /*05b0*/  @!P0 BRA `(.L_x_9) ;  /* 0x00000000008c8947 */ /* 0x000fea0003800000 */
[-CC-:B------:R-:W-:Y:S01]  /*05c0*/  FFMA.RZ R0, R10, R6.reuse, R11.reuse ;  /* 0x000000060a007223 */ /* 0x180fe2000000c00b */
[----:B------:R-:W-:Y:S02]  /*05d0*/  VIADD R7, R8, 0x20 ;  /* 0x0000002008077836 */ /* 0x000fe40000000000 */
[-CC-:B------:R-:W-:Y:S01]  /*05e0*/  FFMA.RM R5, R10, R6.reuse, R11.reuse ;  /* 0x000000060a057223 */ /* 0x180fe2000000400b */
[----:B------:R-:W-:Y:S02]  /*05f0*/  ISETP.NE.AND P2, PT, R8, RZ, PT ;  /* 0x000000ff0800720c */ /* 0x000fe40003f45270 */
[----:B------:R-:W-:Y:S01]  /*0600*/  LOP3.LUT R2, R0, 0x7fffff, RZ, 0xc0, !PT ;  /* 0x007fffff00027812 */ /* 0x000fe200078ec0ff */
[----:B------:R-:W-:Y:S01]  /*0610*/  FFMA.RP R0, R10, R6, R11 ;  /* 0x000000060a007223 */ /* 0x000fe2000000800b */
[----:B------:R-:W-:Y:S01]  /*0620*/  IMAD.MOV R6, RZ, RZ, -R8 ;  /* 0x000000ffff067224 */ /* 0x000fe200078e0a08 */
[----:B------:R-:W-:Y:S02]  /*0630*/  ISETP.NE.AND P1, PT, R8, RZ, PT ;  /* 0x000000ff0800720c */ /* 0x000fe40003f25270 */
[----:B------:R-:W-:-:S02]  /*0640*/  LOP3.LUT R2, R2, 0x800000, RZ, 0xfc, !PT ;  /* 0x0080000002027812 */ /* 0x000fc400078efcff */
[----:B------:R-:W-:Y:S02]  /*0650*/  FSETP.NEU.FTZ.AND P0, PT, R0, R5, PT ;  /* 0x000000050000720b */ /* 0x000fe40003f1d000 */
[----:B------:R-:W-:Y:S02]  /*0660*/  SHF.L.U32 R7, R2, R7, RZ ;  /* 0x0000000702077219 */ /* 0x000fe400000006ff */
[----:B------:R-:W-:Y:S02]  /*0670*/  SEL R5, R6, RZ, P2 ;  /* 0x000000ff06057207 */ /* 0x000fe40001000000 */
[----:B------:R-:W-:Y:S02]  /*0680*/  ISETP.NE.AND P1, PT, R7, RZ, P1 ;  /* 0x000000ff0700720c */ /* 0x000fe40000f25270 */
[----:B------:R-:W-:Y:S02]  /*0690*/  SHF.R.U32.HI R5, RZ, R5, R2 ;  /* 0x00000005ff057219 */ /* 0x000fe40000011602 */
[----:B------:R-:W-:-:S02]  /*06a0*/  PLOP3.LUT P0, PT, P0, P1, PT, 0xf8, 0x8f ;  /* 0x00000000008f781c */ /* 0x000fc40000703f70 */
[----:B------:R-:W-:Y:S02]  /*06b0*/  SHF.R.U32.HI R7, RZ, 0x1, R5 ;  /* 0x00000001ff077819 */ /* 0x000fe40000011605 */
[----:B------:R-:W-:-:S04]  /*06c0*/  SEL R0, RZ, 0x1, !P0 ;  /* 0x00000001ff007807 */ /* 0x000fc80004000000 */
[----:B------:R-:W-:-:S04]  /*06d0*/  LOP3.LUT R0, R0, 0x1, R7, 0xf8, !PT ;  /* 0x0000000100007812 */ /* 0x000fc800078ef807 */
[----:B------:R-:W-:-:S05]  /*06e0*/  LOP3.LUT R0, R0, R5, RZ, 0xc0, !PT ;  /* 0x0000000500007212 */ /* 0x000fca00078ec0ff */
[----:B------:R-:W-:-:S05]  /*06f0*/  IMAD.IADD R0, R7, 0x1, R0 ;  /* 0x0000000107007824 */ /* 0x000fca00078e0200 */
[----:B------:R-:W-:Y:S01]  /*0700*/  LOP3.LUT R3, R0, R3, RZ, 0xfc, !PT ;  /* 0x0000000300037212 */ /* 0x000fe200078efcff */
[----:B------:R-:W-:Y:S06]  /*0710*/  BRA `(.L_x_9) ;  /* 0x0000000000347947 */ /* 0x000fec0003800000 */
.L_x_8:
[----:B------:R-:W-:-:S04]  /*0720*/  LOP3.LUT R3, R3, 0x80000000, RZ, 0xc0, !PT ;  /* 0x8000000003037812 */ /* 0x000fc800078ec0ff */
[----:B------:R-:W-:Y:S01]  /*0730*/  LOP3.LUT R3, R3, 0x7f800000, RZ, 0xfc, !PT ;  /* 0x7f80000003037812 */ /* 0x000fe200078efcff */
[----:B------:R-:W-:Y:S06]  /*0740*/  BRA `(.L_x_9) ;  /* 0x0000000000287947 */ /* 0x000fec0003800000 */
.L_x_7:
[----:B------:R-:W-:Y:S01]  /*0750*/  IMAD R3, R5, 0x800000, R3 ;  /* 0x0080000005037824 */ /* 0x000fe200078e0203 */
[----:B------:R-:W-:Y:S06]  /*0760*/  BRA `(.L_x_9) ;  /* 0x0000000000207947 */ /* 0x000fec0003800000 */
.L_x_6:
[----:B------:R-:W-:-:S04]  /*0770*/  LOP3.LUT R3, R7, 0x80000000, R6, 0x48, !PT ;  /* 0x8000000007037812 */ /* 0x000fc800078e4806 */
[----:B------:R-:W-:Y:S01]  /*0780*/  LOP3.LUT R3, R3, 0x7f800000, RZ, 0xfc, !PT ;  /* 0x7f80000003037812 */ /* 0x000fe200078efcff */
[----:B------:R-:W-:Y:S06]  /*0790*/  BRA `(.L_x_9) ;  /* 0x0000000000147947 */ /* 0x000fec0003800000 */
.L_x_5:
[----:B------:R-:W-:Y:S01]  /*07a0*/  LOP3.LUT R3, R7, 0x80000000, R6, 0x48, !PT ;  /* 0x8000000007037812 */ /* 0x000fe200078e4806 */
[----:B------:R-:W-:Y:S06]  /*07b0*/  BRA `(.L_x_9) ;  /* 0x00000000000c7947 */ /* 0x000fec0003800000 */
.L_x_4:
[----:B------:R-:W0:Y:S01]  /*07c0*/  MUFU.RSQ R3, -QNAN ;  /* 0xffc0000000037908 */ /* 0x000e220000001400 */
[----:B------:R-:W-:Y:S05]  /*07d0*/  BRA `(.L_x_9) ;  /* 0x0000000000047947 */ /* 0x000fea0003800000 */
.L_x_3:
[----:B------:R-:W-:-:S07]  /*07e0*/  FADD.FTZ R3, R2, R3 ;  /* 0x0000000302037221 */ /* 0x000fce0000010000 */
.L_x_9:
[----:B------:R-:W-:-:S04]  /*07f0*/  IMAD.MOV.U32 R5, RZ, RZ, 0x0 ;  /* 0x00000000ff057424 */ /* 0x000fc800078e00ff */
[----:B0-----:R-:W-:Y:S05]  /*0800*/  RET.REL.NODEC R4 `(_Z12basicMathOpsffPf) ;  /* 0xfffffff404fc7950 */ /* 0x001fea0003c3ffff */
.L_x_10:
[----:B------:R-:W-:-:S00]  /*0810*/  BRA `(.L_x_10) ;  /* 0xfffffffc00fc7947 */ /* 0x000fc0000383ffff */
[----:B------:R-:W-:-:S00]  /*0820*/  NOP ;  /* 0x0000000000007918 */ /* 0x000fc00000000000 */
        /* <DEDUP_REMOVED lines=13> */
.L_x_11:


//--------------------- .nv.shared.reserved.0     --------------------------
	.section	.nv.shared.reserved.0,"aw",@nobits
	.weak		__nv_reservedSMEM_offset_0_alias
	.size		__nv_reservedSMEM_offset_0_alias, 0, 64
	.other		__nv_reservedSMEM_offset_0_alias,@"STO_CUDA_RESERVED_SHARED STV_DEFAULT"
__nv_reservedSMEM_offset_0_alias:
	.zero		0
	.zero		64


//--------------------- .nv.constant0._Z12basicMathOpsffPf --------------------------
	.section	.nv.constant0._Z12basicMathOpsffPf,"a",@progbits
	.sectionflags	@""
	.align	4
.nv.constant0._Z12basicMathOpsffPf:
	.zero		912


//--------------------- SYMBOLS --------------------------

	.type		.nv.reservedSmem.offset0,@object
	.size		.nv.reservedSmem.offset0,0x4
